	.headerflags	@"EF_CUDA_TEXMODE_UNIFIED EF_CUDA_64BIT_ADDRESS EF_CUDA_ACCELERATORS EF_CUDA_SM90 EF_CUDA_VIRTUAL_SM(EF_CUDA_SM90)"
	.elftype	@"ET_EXEC"


//--------------------- .nv.info                  --------------------------
	.section	.nv.info,"",@"SHT_CUDA_INFO"
	.align	4


	//----- nvinfo : EIATTR_REGCOUNT
	.align		4
        /*0000*/ 	.byte	0x04, 0x2f
        /*0002*/ 	.short	(.L_1 - .L_0)
	.align		4
.L_0:
        /*0004*/ 	.word	index@(triton_poi_fused_convolution_18)
        /*0008*/ 	.word	0x00000012


	//----- nvinfo : EIATTR_MIN_STACK_SIZE
	.align		4
.L_1:
        /*000c*/ 	.byte	0x04, 0x12
        /*000e*/ 	.short	(.L_3 - .L_2)
	.align		4
.L_2:
        /*0010*/ 	.word	index@(triton_poi_fused_convolution_18)
        /*0014*/ 	.word	0x00000000


	//----- nvinfo : EIATTR_FRAME_SIZE
	.align		4
.L_3:
        /*0018*/ 	.byte	0x04, 0x11
        /*001a*/ 	.short	(.L_5 - .L_4)
	.align		4
.L_4:
        /*001c*/ 	.word	index@(triton_poi_fused_convolution_18)
        /*0020*/ 	.word	0x00000000


	//----- nvinfo : EIATTR_MIN_STACK_SIZE
	.align		4
.L_5:
        /*0024*/ 	.byte	0x04, 0x12
        /*0026*/ 	.short	(.L_7 - .L_6)
	.align		4
.L_6:
        /*0028*/ 	.word	index@(triton_poi_fused_convolution_18)
        /*002c*/ 	.word	0x00000000
.L_7:


//--------------------- .nv.info.triton_poi_fused_convolution_18 --------------------------
	.section	.nv.info.triton_poi_fused_convolution_18,"",@"SHT_CUDA_INFO"
	.sectionflags	@""
	.align	4


	//----- nvinfo : EIATTR_CUDA_API_VERSION
	.align		4
        /*0000*/ 	.byte	0x04, 0x37
        /*0002*/ 	.short	(.L_9 - .L_8)
.L_8:
        /*0004*/ 	.word	0x0000007c


	//----- nvinfo : EIATTR_KPARAM_INFO
	.align		4
.L_9:
        /*0008*/ 	.byte	0x04, 0x17
        /*000a*/ 	.short	(.L_11 - .L_10)
.L_10:
        /*000c*/ 	.word	0x00000000
        /*0010*/ 	.short	0x0002
        /*0012*/ 	.short	0x0010
        /*0014*/ 	.byte	0x00, 0xf0, 0x11, 0x00


	//----- nvinfo : EIATTR_KPARAM_INFO
	.align		4
.L_11:
        /*0018*/ 	.byte	0x04, 0x17
        /*001a*/ 	.short	(.L_13 - .L_12)
.L_12:
        /*001c*/ 	.word	0x00000000
        /*0020*/ 	.short	0x0001
        /*0022*/ 	.short	0x0008
        /*0024*/ 	.byte	0x00, 0xf4, 0x21, 0x00


	//----- nvinfo : EIATTR_KPARAM_INFO
	.align		4
.L_13:
        /*0028*/ 	.byte	0x04, 0x17
        /*002a*/ 	.short	(.L_15 - .L_14)
.L_14:
        /*002c*/ 	.word	0x00000000
        /*0030*/ 	.short	0x0000
        /*0032*/ 	.short	0x0000
        /*0034*/ 	.byte	0x00, 0xf4, 0x21, 0x00


	//----- nvinfo : EIATTR_SPARSE_MMA_MASK
	.align		4
.L_15:
        /*0038*/ 	.byte	0x03, 0x50
        /*003a*/ 	.short	0x0000


	//----- nvinfo : EIATTR_MAXREG_COUNT
	.align		4
        /*003c*/ 	.byte	0x03, 0x1b
        /*003e*/ 	.short	0x00ff


	//----- nvinfo : EIATTR_EXIT_INSTR_OFFSETS
	.align		4
        /*0040*/ 	.byte	0x04, 0x1c
        /*0042*/ 	.short	(.L_17 - .L_16)


	//   ....[0]....
.L_16:
        /*0044*/ 	.word	0x000001d0


	//----- nvinfo : EIATTR_REQNTID
	.align		4
.L_17:
        /*0048*/ 	.byte	0x04, 0x10
        /*004a*/ 	.short	(.L_19 - .L_18)
.L_18:
        /*004c*/ 	.word	0x00000080
        /*0050*/ 	.word	0x00000001
        /*0054*/ 	.word	0x00000001


	//----- nvinfo : EIATTR_CBANK_PARAM_SIZE
	.align		4
.L_19:
        /*0058*/ 	.byte	0x03, 0x19
        /*005a*/ 	.short	0x0014


	//----- nvinfo : EIATTR_PARAM_CBANK
	.align		4
        /*005c*/ 	.byte	0x04, 0x0a
        /*005e*/ 	.short	(.L_21 - .L_20)
	.align		4
.L_20:
        /*0060*/ 	.word	index@(.nv.constant0.triton_poi_fused_convolution_18)
        /*0064*/ 	.short	0x0210
        /*0066*/ 	.short	0x0014


	//----- nvinfo : EIATTR_SW_WAR
	.align		4
.L_21:
        /*0068*/ 	.byte	0x04, 0x36
        /*006a*/ 	.short	(.L_23 - .L_22)
.L_22:
        /*006c*/ 	.word	0x00000008
.L_23:


//--------------------- .nv.callgraph             --------------------------
	.section	.nv.callgraph,"",@"SHT_CUDA_CALLGRAPH"
	.align	4
	.sectionentsize	8
	.align		4
        /*0000*/ 	.word	0x00000000
	.align		4
        /*0004*/ 	.word	0xffffffff
	.align		4
        /*0008*/ 	.word	0x00000000
	.align		4
        /*000c*/ 	.word	0xfffffffe
	.align		4
        /*0010*/ 	.word	0x00000000
	.align		4
        /*0014*/ 	.word	0xfffffffd
	.align		4
        /*0018*/ 	.word	0x00000000
	.align		4
        /*001c*/ 	.word	0xfffffffc


//--------------------- .text.triton_poi_fused_convolution_18 --------------------------
	.section	.text.triton_poi_fused_convolution_18,"ax",@progbits
	.align	128
        .global         triton_poi_fused_convolution_18
        .type           triton_poi_fused_convolution_18,@function
        .size           triton_poi_fused_convolution_18,(.L_x_1 - triton_poi_fused_convolution_18)
        .other          triton_poi_fused_convolution_18,@"STO_CUDA_ENTRY STV_DEFAULT"
triton_poi_fused_convolution_18:
.text.triton_poi_fused_convolution_18:
[----:B------:R-:W-:Y:S01]  /*0000*/  LDC R1, c[0x0][0x28] ;  /* 0x00000a00ff017b82 */ /* 0x000fe20000000800 */
[----:B------:R-:W1:Y:S07]  /*0010*/  S2R R0, SR_TID.X ;  /* 0x0000000000007919 */ /* 0x000e6e0000002100 */
[----:B------:R-:W2:Y:S01]  /*0020*/  LDC.64 R4, c[0x0][0x218] ;  /* 0x00008600ff047b82 */ /* 0x000ea20000000a00 */
[----:B------:R-:W-:Y:S01]  /*0030*/  ULDC.64 UR4, c[0x0][0x208] ;  /* 0x0000820000047ab9 */ /* 0x000fe20000000a00 */
[----:B------:R-:W3:Y:S06]  /*0040*/  S2R R7, SR_CTAID.X ;  /* 0x0000000000077919 */ /* 0x000eec0000002500 */
[----:B------:R-:W4:Y:S01]  /*0050*/  LDC.64 R2, c[0x0][0x210] ;  /* 0x00008400ff027b82 */ /* 0x000f220000000a00 */
[----:B-1----:R-:W-:-:S04]  /*0060*/  SHF.L.U32 R0, R0, 0x2, RZ ;  /* 0x0000000200007819 */ /* 0x002fc800000006ff */
[----:B------:R-:W-:Y:S02]  /*0070*/  LOP3.LUT R0, R0, 0x1fc, RZ, 0xc0, !PT ;  /* 0x000001fc00007812 */ /* 0x000fe400078ec0ff */
[----:B---3--:R-:W-:Y:S02]  /*0080*/  SHF.R.S32.HI R6, RZ, 0x15, R7 ;  /* 0x00000015ff067819 */ /* 0x008fe40000011407 */
[----:B------:R-:W-:Y:S02]  /*0090*/  LEA R7, R7, R0, 0xa ;  /* 0x0000000007077211 */ /* 0x000fe400078e50ff */
[----:B------:R-:W-:-:S03]  /*00a0*/  SGXT R0, R6, 0x1 ;  /* 0x000000010600781a */ /* 0x000fc60000000200 */
[----:B----4-:R-:W-:Y:S01]  /*00b0*/  IMAD.WIDE R2, R7, 0x4, R2 ;  /* 0x0000000407027825 */ /* 0x010fe200078e0202 */
[----:B------:R-:W-:-:S04]  /*00c0*/  LEA.HI R0, R0, R7, RZ, 0x8 ;  /* 0x0000000700007211 */ /* 0x000fc800078f40ff */
[----:B------:R-:W-:Y:S01]  /*00d0*/  LOP3.LUT R0, R0, 0xffffff00, RZ, 0xc0, !PT ;  /* 0xffffff0000007812 */ /* 0x000fe200078ec0ff */
[----:B------:R-:W3:Y:S03]  /*00e0*/  LDG.E.128 R12, desc[UR4][R2.64+0x800] ;  /* 0x00080004020c7981 */ /* 0x000ee6000c1e1d00 */
[----:B------:R-:W-:-:S05]  /*00f0*/  IADD3 R9, R7, -R0, RZ ;  /* 0x8000000007097210 */ /* 0x000fca0007ffe0ff */
[----:B--2---:R-:W-:Y:S02]  /*0100*/  IMAD.WIDE R4, R9, 0x4, R4 ;  /* 0x0000000409047825 */ /* 0x004fe400078e0204 */
[----:B------:R-:W2:Y:S04]  /*0110*/  LDG.E.128 R8, desc[UR4][R2.64] ;  /* 0x0000000402087981 */ /* 0x000ea8000c1e1d00 */
[----:B------:R-:W2:Y:S02]  /*0120*/  LDG.E.EL.128 R4, desc[UR4][R4.64] ;  /* 0x0000000404047981 */ /* 0x000ea4000c2e1d00 */
[--C-:B--2---:R-:W-:Y:S01]  /*0130*/  FADD R8, R8, R4.reuse ;  /* 0x0000000408087221 */ /* 0x104fe20000000000 */
[----:B---3--:R-:W-:Y:S01]  /*0140*/  FADD R12, R12, R4 ;  /* 0x000000040c0c7221 */ /* 0x008fe20000000000 */
[--C-:B------:R-:W-:Y:S01]  /*0150*/  FADD R9, R9, R5.reuse ;  /* 0x0000000509097221 */ /* 0x100fe20000000000 */
[----:B------:R-:W-:Y:S01]  /*0160*/  FADD R13, R13, R5 ;  /* 0x000000050d0d7221 */ /* 0x000fe20000000000 */
[--C-:B------:R-:W-:Y:S01]  /*0170*/  FADD R10, R10, R6.reuse ;  /* 0x000000060a0a7221 */ /* 0x100fe20000000000 */
[----:B------:R-:W-:Y:S01]  /*0180*/  FADD R14, R14, R6 ;  /* 0x000000060e0e7221 */ /* 0x000fe20000000000 */
[--C-:B------:R-:W-:Y:S01]  /*0190*/  FADD R11, R11, R7.reuse ;  /* 0x000000070b0b7221 */ /* 0x100fe20000000000 */
[----:B------:R-:W-:-:S04]  /*01a0*/  FADD R15, R15, R7 ;  /* 0x000000070f0f7221 */ /* 0x000fc80000000000 */
[----:B------:R-:W-:Y:S04]  /*01b0*/  STG.E.128 desc[UR4][R2.64], R8 ;  /* 0x0000000802007986 */ /* 0x000fe8000c101d04 */
[----:B------:R-:W-:Y:S01]  /*01c0*/  STG.E.128 desc[UR4][R2.64+0x800], R12 ;  /* 0x0008000c02007986 */ /* 0x000fe2000c101d04 */
[----:B------:R-:W-:Y:S05]  /*01d0*/  EXIT ;  /* 0x000000000000794d */ /* 0x000fea0003800000 */
.L_x_0:
[----:B------:R-:W-:-:S00]  /*01e0*/  BRA `(.L_x_0) ;  /* 0xfffffffc00fc7947 */ /* 0x000fc0000383ffff */
[----:B------:R-:W-:-:S00]  /*01f0*/  NOP ;  /* 0x0000000000007918 */ /* 0x000fc00000000000 */
        /* <DEDUP_REMOVED lines=8> */
.L_x_1:


//--------------------- .nv.constant0.triton_poi_fused_convolution_18 --------------------------
	.section	.nv.constant0.triton_poi_fused_convolution_18,"a",@progbits
	.sectionflags	@""
	.align	4
.nv.constant0.triton_poi_fused_convolution_18:
	.zero		548
